//
// Generated by NVIDIA NVVM Compiler
//
// Compiler Build ID: CL-36424714
// Cuda compilation tools, release 13.0, V13.0.88
// Based on NVVM 20.0.0
//

.version 9.0
.target sm_100
.address_size 64

	// .globl	_Z7reversePiS_

.visible .entry _Z7reversePiS_(
	.param .u64 .ptr .align 1 _Z7reversePiS__param_0,
	.param .u64 .ptr .align 1 _Z7reversePiS__param_1
)
{
	.reg .b32 	%r<9>;
	.reg .b64 	%rd<9>;

	ld.param.u64 	%rd1, [_Z7reversePiS__param_0];
	ld.param.u64 	%rd2, [_Z7reversePiS__param_1];
	cvta.to.global.u64 	%rd3, %rd2;
	cvta.to.global.u64 	%rd4, %rd1;
	mov.u32 	%r1, %tid.x;
	mov.u32 	%r2, %ctaid.x;
	mov.u32 	%r3, %ntid.x;
	mad.lo.s32 	%r4, %r2, %r3, %r1;
	mov.u32 	%r5, %nctaid.x;
	not.b32 	%r6, %r4;
	mad.lo.s32 	%r7, %r5, %r3, %r6;
	mul.wide.s32 	%rd5, %r4, 4;
	add.s64 	%rd6, %rd4, %rd5;
	ld.global.u32 	%r8, [%rd6];
	mul.wide.s32 	%rd7, %r7, 4;
	add.s64 	%rd8, %rd3, %rd7;
	st.global.u32 	[%rd8], %r8;
	ret;

}


// ===== COMPILED SASS (sm_100) =====

	.target	sm_100

	.elftype	@"ET_EXEC"


//--------------------- .note.nv.tkinfo           --------------------------
	.section	.note.nv.tkinfo,"",@"SHT_NOTE"
	.sectionflags	@"SHF_NOTE_NV_TKINFO"
	.tkinfo
        /*0018*/ 	.word	0x00000002
        /*0030*/ 	.string	""
        /*0030*/ 	.string	"ptxas"
        /*0030*/ 	.string	"Cuda compilation tools, release 13.0, V13.0.88"
        /*0030*/ 	.string	"Build cuda_13.0.r13.0/compiler.36424714_0"
        /*0030*/ 	.string	"-arch sm_100 -m 64 "



//--------------------- .note.nv.cuinfo           --------------------------
	.section	.note.nv.cuinfo,"",@"SHT_NOTE"
	.sectionflags	@"SHF_NOTE_NV_CUINFO"
        /*0018*/ 	.short	0x0002
        /*001a*/ 	.short	0x0064
        /*001c*/ 	.short	0x0082
	.zero		2


//--------------------- .nv.info                  --------------------------
	.section	.nv.info,"",@"SHT_CUDA_INFO"
	.align	4


	//----- nvinfo : EIATTR_REGCOUNT
	.align		4
        /*0000*/ 	.byte	0x04, 0x2f
        /*0002*/ 	.short	(.L_1 - .L_0)
	.align		4
.L_0:
        /*0004*/ 	.word	index@(_Z7reversePiS_)
        /*0008*/ 	.word	0x0000000a


	//----- nvinfo : EIATTR_FRAME_SIZE
	.align		4
.L_1:
        /*000c*/ 	.byte	0x04, 0x11
        /*000e*/ 	.short	(.L_3 - .L_2)
	.align		4
.L_2:
        /*0010*/ 	.word	index@(_Z7reversePiS_)
        /*0014*/ 	.word	0x00000000


	//----- nvinfo : EIATTR_MIN_STACK_SIZE
	.align		4
.L_3:
        /*0018*/ 	.byte	0x04, 0x12
        /*001a*/ 	.short	(.L_5 - .L_4)
	.align		4
.L_4:
        /*001c*/ 	.word	index@(_Z7reversePiS_)
        /*0020*/ 	.word	0x00000000
.L_5:


//--------------------- .nv.compat                --------------------------
	.section	.nv.compat,"",@"SHT_CUDA_COMPAT_INFO"
	.align	4
        /*0000*/ 	.byte	0x02, 0x09, 0x00, 0x00, 0x02, 0x02, 0x01, 0x00, 0x02, 0x05, 0x05, 0x00, 0x03, 0x07, 0x01, 0x01
        /*0010*/ 	.byte	0x02, 0x03, 0x00, 0x00, 0x02, 0x06, 0x01, 0x00, 0x04, 0x0b, 0x08, 0x00, 0x09, 0x00, 0x00, 0x00
        /*0020*/ 	.byte	0x00, 0x00, 0x00, 0x00


//--------------------- .nv.info._Z7reversePiS_   --------------------------
	.section	.nv.info._Z7reversePiS_,"",@"SHT_CUDA_INFO"
	.sectionflags	@""
	.align	4


	//----- nvinfo : EIATTR_CUDA_API_VERSION
	.align		4
        /*0000*/ 	.byte	0x04, 0x37
        /*0002*/ 	.short	(.L_7 - .L_6)
.L_6:
        /*0004*/ 	.word	0x00000082


	//----- nvinfo : EIATTR_KPARAM_INFO
	.align		4
.L_7:
        /*0008*/ 	.byte	0x04, 0x17
        /*000a*/ 	.short	(.L_9 - .L_8)
.L_8:
        /*000c*/ 	.word	0x00000000
        /*0010*/ 	.short	0x0001
        /*0012*/ 	.short	0x0008
        /*0014*/ 	.byte	0x00, 0xf5, 0x21, 0x00


	//----- nvinfo : EIATTR_KPARAM_INFO
	.align		4
.L_9:
        /*0018*/ 	.byte	0x04, 0x17
        /*001a*/ 	.short	(.L_11 - .L_10)
.L_10:
        /*001c*/ 	.word	0x00000000
        /*0020*/ 	.short	0x0000
        /*0022*/ 	.short	0x0000
        /*0024*/ 	.byte	0x00, 0xf5, 0x21, 0x00


	//----- nvinfo : EIATTR_SPARSE_MMA_MASK
	.align		4
.L_11:
        /*0028*/ 	.byte	0x03, 0x50
        /*002a*/ 	.short	0x0000


	//----- nvinfo : EIATTR_MAXREG_COUNT
	.align		4
        /*002c*/ 	.byte	0x03, 0x1b
        /*002e*/ 	.short	0x00ff


	//----- nvinfo : EIATTR_MERCURY_ISA_VERSION
	.align		4
        /*0030*/ 	.byte	0x03, 0x5f
        /*0032*/ 	.short	0x0101


	//----- nvinfo : EIATTR_VRC_CTA_INIT_COUNT
	.align		4
        /*0034*/ 	.byte	0x02, 0x4a
	.zero		1
	.zero		1


	//----- nvinfo : EIATTR_EXIT_INSTR_OFFSETS
	.align		4
        /*0038*/ 	.byte	0x04, 0x1c
        /*003a*/ 	.short	(.L_13 - .L_12)


	//   ....[0]....
.L_12:
        /*003c*/ 	.word	0x000000f0


	//----- nvinfo : EIATTR_CBANK_PARAM_SIZE
	.align		4
.L_13:
        /*0040*/ 	.byte	0x03, 0x19
        /*0042*/ 	.short	0x0010


	//----- nvinfo : EIATTR_PARAM_CBANK
	.align		4
        /*0044*/ 	.byte	0x04, 0x0a
        /*0046*/ 	.short	(.L_15 - .L_14)
	.align		4
.L_14:
        /*0048*/ 	.word	index@(.nv.constant0._Z7reversePiS_)
        /*004c*/ 	.short	0x0380
        /*004e*/ 	.short	0x0010


	//----- nvinfo : EIATTR_SW_WAR
	.align		4
.L_15:
        /*0050*/ 	.byte	0x04, 0x36
        /*0052*/ 	.short	(.L_17 - .L_16)
.L_16:
        /*0054*/ 	.word	0x00000008
.L_17:


//--------------------- .nv.callgraph             --------------------------
	.section	.nv.callgraph,"",@"SHT_CUDA_CALLGRAPH"
	.align	4
	.sectionentsize	8
	.align		4
        /*0000*/ 	.word	0x00000000
	.align		4
        /*0004*/ 	.word	0xffffffff
	.align		4
        /*0008*/ 	.word	0x00000000
	.align		4
        /*000c*/ 	.word	0xfffffffe
	.align		4
        /*0010*/ 	.word	0x00000000
	.align		4
        /*0014*/ 	.word	0xfffffffd
	.align		4
        /*0018*/ 	.word	0x00000000
	.align		4
        /*001c*/ 	.word	0xfffffffc


//--------------------- .text._Z7reversePiS_      --------------------------
	.section	.text._Z7reversePiS_,"ax",@progbits
	.align	128
        .global         _Z7reversePiS_
        .type           _Z7reversePiS_,@function
        .size           _Z7reversePiS_,(.L_x_1 - _Z7reversePiS_)
        .other          _Z7reversePiS_,@"STO_CUDA_ENTRY STV_DEFAULT"
_Z7reversePiS_:
.text._Z7reversePiS_:
[----:B------:R-:W-:Y:S01]  /*0000*/  LDC R1, c[0x0][0x37c] ;  /* 0x0000df00ff017b82 */ /* 0x000fe20000000800 */
[----:B------:R-:W0:Y:S07]  /*0010*/  S2R R7, SR_TID.X ;  /* 0x0000000000077919 */ /* 0x000e2e0000002100 */
[----:B------:R-:W0:Y:S01]  /*0020*/  S2UR UR6, SR_CTAID.X ;  /* 0x00000000000679c3 */ /* 0x000e220000002500 */
[----:B------:R-:W1:Y:S07]  /*0030*/  LDCU.64 UR4, c[0x0][0x358] ;  /* 0x00006b00ff0477ac */ /* 0x000e6e0008000a00 */
[----:B------:R-:W0:Y:S08]  /*0040*/  LDC R0, c[0x0][0x360] ;  /* 0x0000d800ff007b82 */ /* 0x000e300000000800 */
[----:B------:R-:W2:Y:S08]  /*0050*/  LDC.64 R2, c[0x0][0x380] ;  /* 0x0000e000ff027b82 */ /* 0x000eb00000000a00 */
[----:B------:R-:W3:Y:S01]  /*0060*/  LDC.64 R4, c[0x0][0x388] ;  /* 0x0000e200ff047b82 */ /* 0x000ee20000000a00 */
[----:B0-----:R-:W-:-:S04]  /*0070*/  IMAD R7, R0, UR6, R7 ;  /* 0x0000000600077c24 */ /* 0x001fc8000f8e0207 */
[----:B--2---:R-:W-:-:S06]  /*0080*/  IMAD.WIDE R2, R7, 0x4, R2 ;  /* 0x0000000407027825 */ /* 0x004fcc00078e0202 */
[----:B-1----:R-:W2:Y:S01]  /*0090*/  LDG.E R3, desc[UR4][R2.64] ;  /* 0x0000000402037981 */ /* 0x002ea2000c1e1900 */
[----:B------:R-:W0:Y:S01]  /*00a0*/  LDCU UR6, c[0x0][0x370] ;  /* 0x00006e00ff0677ac */ /* 0x000e220008000800 */
[----:B------:R-:W-:-:S05]  /*00b0*/  LOP3.LUT R7, RZ, R7, RZ, 0x33, !PT ;  /* 0x00000007ff077212 */ /* 0x000fca00078e33ff */
[----:B0-----:R-:W-:-:S04]  /*00c0*/  IMAD R7, R0, UR6, R7 ;  /* 0x0000000600077c24 */ /* 0x001fc8000f8e0207 */
[----:B---3--:R-:W-:-:S05]  /*00d0*/  IMAD.WIDE R4, R7, 0x4, R4 ;  /* 0x0000000407047825 */ /* 0x008fca00078e0204 */
[----:B--2---:R-:W-:Y:S01]  /*00e0*/  STG.E desc[UR4][R4.64], R3 ;  /* 0x0000000304007986 */ /* 0x004fe2000c101904 */
[----:B------:R-:W-:Y:S05]  /*00f0*/  EXIT ;  /* 0x000000000000794d */ /* 0x000fea0003800000 */
.L_x_0:
[----:B------:R-:W-:-:S00]  /*0100*/  BRA `(.L_x_0) ;  /* 0xfffffffc00fc7947 */ /* 0x000fc0000383ffff */
[----:B------:R-:W-:-:S00]  /*0110*/  NOP ;  /* 0x0000000000007918 */ /* 0x000fc00000000000 */
        /* <DEDUP_REMOVED lines=14> */
.L_x_1:


//--------------------- .nv.shared.reserved.0     --------------------------
	.section	.nv.shared.reserved.0,"aw",@nobits
	.weak		__nv_reservedSMEM_offset_0_alias
	.size		__nv_reservedSMEM_offset_0_alias, 0, 64
	.other		__nv_reservedSMEM_offset_0_alias,@"STO_CUDA_RESERVED_SHARED STV_DEFAULT"
__nv_reservedSMEM_offset_0_alias:
	.zero		0
	.zero		64


//--------------------- .nv.constant0._Z7reversePiS_ --------------------------
	.section	.nv.constant0._Z7reversePiS_,"a",@progbits
	.sectionflags	@""
	.align	4
.nv.constant0._Z7reversePiS_:
	.zero		912


//--------------------- SYMBOLS --------------------------

	.type		.nv.reservedSmem.offset0,@object
	.size		.nv.reservedSmem.offset0,0x4
